	.headerflags	@"EF_CUDA_TEXMODE_UNIFIED EF_CUDA_64BIT_ADDRESS EF_CUDA_ACCELERATORS EF_CUDA_SM90 EF_CUDA_VIRTUAL_SM(EF_CUDA_SM90)"
	.elftype	@"ET_EXEC"


//--------------------- .nv.info                  --------------------------
	.section	.nv.info,"",@"SHT_CUDA_INFO"
	.align	4


	//----- nvinfo : EIATTR_REGCOUNT
	.align		4
        /*0000*/ 	.byte	0x04, 0x2f
        /*0002*/ 	.short	(.L_1 - .L_0)
	.align		4
.L_0:
        /*0004*/ 	.word	index@(triton_poi_fused_mm_5)
        /*0008*/ 	.word	0x0000000c


	//----- nvinfo : EIATTR_MIN_STACK_SIZE
	.align		4
.L_1:
        /*000c*/ 	.byte	0x04, 0x12
        /*000e*/ 	.short	(.L_3 - .L_2)
	.align		4
.L_2:
        /*0010*/ 	.word	index@(triton_poi_fused_mm_5)
        /*0014*/ 	.word	0x00000000


	//----- nvinfo : EIATTR_FRAME_SIZE
	.align		4
.L_3:
        /*0018*/ 	.byte	0x04, 0x11
        /*001a*/ 	.short	(.L_5 - .L_4)
	.align		4
.L_4:
        /*001c*/ 	.word	index@(triton_poi_fused_mm_5)
        /*0020*/ 	.word	0x00000000


	//----- nvinfo : EIATTR_MIN_STACK_SIZE
	.align		4
.L_5:
        /*0024*/ 	.byte	0x04, 0x12
        /*0026*/ 	.short	(.L_7 - .L_6)
	.align		4
.L_6:
        /*0028*/ 	.word	index@(triton_poi_fused_mm_5)
        /*002c*/ 	.word	0x00000000
.L_7:


//--------------------- .nv.info.triton_poi_fused_mm_5 --------------------------
	.section	.nv.info.triton_poi_fused_mm_5,"",@"SHT_CUDA_INFO"
	.sectionflags	@""
	.align	4


	//----- nvinfo : EIATTR_CUDA_API_VERSION
	.align		4
        /*0000*/ 	.byte	0x04, 0x37
        /*0002*/ 	.short	(.L_9 - .L_8)
.L_8:
        /*0004*/ 	.word	0x0000007c


	//----- nvinfo : EIATTR_KPARAM_INFO
	.align		4
.L_9:
        /*0008*/ 	.byte	0x04, 0x17
        /*000a*/ 	.short	(.L_11 - .L_10)
.L_10:
        /*000c*/ 	.word	0x00000000
        /*0010*/ 	.short	0x0002
        /*0012*/ 	.short	0x0010
        /*0014*/ 	.byte	0x00, 0xf0, 0x11, 0x00


	//----- nvinfo : EIATTR_KPARAM_INFO
	.align		4
.L_11:
        /*0018*/ 	.byte	0x04, 0x17
        /*001a*/ 	.short	(.L_13 - .L_12)
.L_12:
        /*001c*/ 	.word	0x00000000
        /*0020*/ 	.short	0x0001
        /*0022*/ 	.short	0x0008
        /*0024*/ 	.byte	0x00, 0xf4, 0x21, 0x00


	//----- nvinfo : EIATTR_KPARAM_INFO
	.align		4
.L_13:
        /*0028*/ 	.byte	0x04, 0x17
        /*002a*/ 	.short	(.L_15 - .L_14)
.L_14:
        /*002c*/ 	.word	0x00000000
        /*0030*/ 	.short	0x0000
        /*0032*/ 	.short	0x0000
        /*0034*/ 	.byte	0x00, 0xf4, 0x21, 0x00


	//----- nvinfo : EIATTR_SPARSE_MMA_MASK
	.align		4
.L_15:
        /*0038*/ 	.byte	0x03, 0x50
        /*003a*/ 	.short	0x0000


	//----- nvinfo : EIATTR_MAXREG_COUNT
	.align		4
        /*003c*/ 	.byte	0x03, 0x1b
        /*003e*/ 	.short	0x00ff


	//----- nvinfo : EIATTR_EXIT_INSTR_OFFSETS
	.align		4
        /*0040*/ 	.byte	0x04, 0x1c
        /*0042*/ 	.short	(.L_17 - .L_16)


	//   ....[0]....
.L_16:
        /*0044*/ 	.word	0x00000100


	//   ....[1]....
        /*0048*/ 	.word	0x00000120


	//----- nvinfo : EIATTR_REQNTID
	.align		4
.L_17:
        /*004c*/ 	.byte	0x04, 0x10
        /*004e*/ 	.short	(.L_19 - .L_18)
.L_18:
        /*0050*/ 	.word	0x00000020
        /*0054*/ 	.word	0x00000001
        /*0058*/ 	.word	0x00000001


	//----- nvinfo : EIATTR_CBANK_PARAM_SIZE
	.align		4
.L_19:
        /*005c*/ 	.byte	0x03, 0x19
        /*005e*/ 	.short	0x0014


	//----- nvinfo : EIATTR_PARAM_CBANK
	.align		4
        /*0060*/ 	.byte	0x04, 0x0a
        /*0062*/ 	.short	(.L_21 - .L_20)
	.align		4
.L_20:
        /*0064*/ 	.word	index@(.nv.constant0.triton_poi_fused_mm_5)
        /*0068*/ 	.short	0x0210
        /*006a*/ 	.short	0x0014


	//----- nvinfo : EIATTR_SW_WAR
	.align		4
.L_21:
        /*006c*/ 	.byte	0x04, 0x36
        /*006e*/ 	.short	(.L_23 - .L_22)
.L_22:
        /*0070*/ 	.word	0x00000008
.L_23:


//--------------------- .nv.callgraph             --------------------------
	.section	.nv.callgraph,"",@"SHT_CUDA_CALLGRAPH"
	.align	4
	.sectionentsize	8
	.align		4
        /*0000*/ 	.word	0x00000000
	.align		4
        /*0004*/ 	.word	0xffffffff
	.align		4
        /*0008*/ 	.word	0x00000000
	.align		4
        /*000c*/ 	.word	0xfffffffe
	.align		4
        /*0010*/ 	.word	0x00000000
	.align		4
        /*0014*/ 	.word	0xfffffffd
	.align		4
        /*0018*/ 	.word	0x00000000
	.align		4
        /*001c*/ 	.word	0xfffffffc


//--------------------- .text.triton_poi_fused_mm_5 --------------------------
	.section	.text.triton_poi_fused_mm_5,"ax",@progbits
	.align	128
        .global         triton_poi_fused_mm_5
        .type           triton_poi_fused_mm_5,@function
        .size           triton_poi_fused_mm_5,(.L_x_1 - triton_poi_fused_mm_5)
        .other          triton_poi_fused_mm_5,@"STO_CUDA_ENTRY STV_DEFAULT"
triton_poi_fused_mm_5:
.text.triton_poi_fused_mm_5:
[----:B------:R-:W0:Y:S02]  /*0000*/  LDC R1, c[0x0][0x28] ;  /* 0x00000a00ff017b82 */ /* 0x000e240000000800 */
[----:B------:R-:W1:Y:S01]  /*0010*/  S2R R6, SR_TID.X ;  /* 0x0000000000067919 */ /* 0x000e620000002100 */
[----:B------:R-:W2:Y:S01]  /*0020*/  LDC.64 R2, c[0x0][0x210] ;  /* 0x00008400ff027b82 */ /* 0x000ea20000000a00 */
[----:B------:R-:W-:Y:S01]  /*0030*/  IMAD.MOV.U32 R9, RZ, RZ, RZ ;  /* 0x000000ffff097224 */ /* 0x000fe200078e00ff */
[----:B------:R-:W-:Y:S01]  /*0040*/  ULDC.64 UR4, c[0x0][0x208] ;  /* 0x0000820000047ab9 */ /* 0x000fe20000000a00 */
[----:B------:R-:W3:Y:S01]  /*0050*/  S2R R7, SR_CTAID.X ;  /* 0x0000000000077919 */ /* 0x000ee20000002500 */
[----:B-1----:R-:W-:-:S05]  /*0060*/  LOP3.LUT R0, R6, 0xf, RZ, 0xc0, !PT ;  /* 0x0000000f06007812 */ /* 0x002fca00078ec0ff */
[----:B---3--:R-:W-:-:S05]  /*0070*/  IMAD R7, R7, 0x10, R0 ;  /* 0x0000001007077824 */ /* 0x008fca00078e0200 */
[C---:B------:R-:W-:Y:S02]  /*0080*/  ISETP.GE.AND P0, PT, R7.reuse, 0x10, PT ;  /* 0x000000100700780c */ /* 0x040fe40003f06270 */
[----:B------:R-:W-:-:S05]  /*0090*/  SHF.L.U32 R5, R7, 0x4, RZ ;  /* 0x0000000407057819 */ /* 0x000fca00000006ff */
[----:B--2---:R-:W-:Y:S02]  /*00a0*/  IMAD.WIDE R2, R5, 0x4, R2 ;  /* 0x0000000405027825 */ /* 0x004fe400078e0202 */
[----:B------:R-:W1:Y:S04]  /*00b0*/  LDC.64 R4, c[0x0][0x218] ;  /* 0x00008600ff047b82 */ /* 0x000e680000000a00 */
[----:B------:R2:W5:Y:S01]  /*00c0*/  @!P0 LDG.E.EL R9, desc[UR4][R2.64+0x4] ;  /* 0x0000040402098981 */ /* 0x000562000c2e1900 */
[----:B------:R-:W-:-:S04]  /*00d0*/  LOP3.LUT P0, RZ, R6, 0x10, RZ, 0xc0, !PT ;  /* 0x0000001006ff7812 */ /* 0x000fc8000780c0ff */
[C---:B------:R-:W-:Y:S01]  /*00e0*/  ISETP.LT.AND P0, PT, R7.reuse, 0x10, !P0 ;  /* 0x000000100700780c */ /* 0x040fe20004701270 */
[----:B-1----:R-:W-:-:S12]  /*00f0*/  IMAD.WIDE R4, R7, 0x4, R4 ;  /* 0x0000000407047825 */ /* 0x002fd800078e0204 */
[----:B--2---:R-:W-:Y:S05]  /*0100*/  @!P0 EXIT ;  /* 0x000000000000894d */ /* 0x004fea0003800000 */
[----:B-----5:R-:W-:Y:S01]  /*0110*/  STG.E desc[UR4][R4.64], R9 ;  /* 0x0000000904007986 */ /* 0x020fe2000c101904 */
[----:B------:R-:W-:Y:S05]  /*0120*/  EXIT ;  /* 0x000000000000794d */ /* 0x000fea0003800000 */
.L_x_0:
[----:B------:R-:W-:-:S00]  /*0130*/  BRA `(.L_x_0) ;  /* 0xfffffffc00fc7947 */ /* 0x000fc0000383ffff */
[----:B------:R-:W-:-:S00]  /*0140*/  NOP ;  /* 0x0000000000007918 */ /* 0x000fc00000000000 */
        /* <DEDUP_REMOVED lines=11> */
.L_x_1:


//--------------------- .nv.constant0.triton_poi_fused_mm_5 --------------------------
	.section	.nv.constant0.triton_poi_fused_mm_5,"a",@progbits
	.sectionflags	@""
	.align	4
.nv.constant0.triton_poi_fused_mm_5:
	.zero		548
